//
// Generated by NVIDIA NVVM Compiler
//
// Compiler Build ID: CL-36424714
// Cuda compilation tools, release 13.0, V13.0.88
// Based on NVVM 20.0.0
//

.version 9.0
.target sm_100
.address_size 64

	// .globl	pointwise_div

.visible .entry pointwise_div(
	.param .u64 .ptr .align 1 pointwise_div_param_0,
	.param .u64 .ptr .align 1 pointwise_div_param_1,
	.param .u64 .ptr .align 1 pointwise_div_param_2,
	.param .u32 pointwise_div_param_3
)
{
	.reg .pred 	%p<3>;
	.reg .b32 	%r<10>;
	.reg .b32 	%f<4>;
	.reg .b64 	%rd<14>;

	ld.param.u64 	%rd4, [pointwise_div_param_0];
	ld.param.u64 	%rd2, [pointwise_div_param_1];
	ld.param.u64 	%rd3, [pointwise_div_param_2];
	ld.param.u32 	%r2, [pointwise_div_param_3];
	cvta.to.global.u64 	%rd1, %rd4;
	mov.u32 	%r3, %ctaid.y;
	mov.u32 	%r4, %nctaid.x;
	mov.u32 	%r5, %ctaid.x;
	mad.lo.s32 	%r6, %r3, %r4, %r5;
	mov.u32 	%r7, %ntid.x;
	mov.u32 	%r8, %tid.x;
	mad.lo.s32 	%r1, %r6, %r7, %r8;
	setp.ge.s32 	%p1, %r1, %r2;
	@%p1 bra 	$L__BB0_4;
	cvta.to.global.u64 	%rd5, %rd3;
	mul.wide.s32 	%rd6, %r1, 4;
	add.s64 	%rd7, %rd5, %rd6;
	ld.global.nc.f32 	%f1, [%rd7];
	setp.eq.f32 	%p2, %f1, 0f00000000;
	@%p2 bra 	$L__BB0_3;
	cvta.to.global.u64 	%rd10, %rd2;
	add.s64 	%rd12, %rd10, %rd6;
	ld.global.nc.f32 	%f2, [%rd12];
	div.rn.f32 	%f3, %f2, %f1;
	add.s64 	%rd13, %rd1, %rd6;
	st.global.f32 	[%rd13], %f3;
	bra.uni 	$L__BB0_4;
$L__BB0_3:
	add.s64 	%rd9, %rd1, %rd6;
	mov.b32 	%r9, 0;
	st.global.u32 	[%rd9], %r9;
$L__BB0_4:
	ret;

}


// ===== COMPILED SASS (sm_100) =====

	.target	sm_100

	.elftype	@"ET_EXEC"


//--------------------- .note.nv.tkinfo           --------------------------
	.section	.note.nv.tkinfo,"",@"SHT_NOTE"
	.sectionflags	@"SHF_NOTE_NV_TKINFO"
	.tkinfo
        /*0018*/ 	.word	0x00000002
        /*0030*/ 	.string	""
        /*0030*/ 	.string	"ptxas"
        /*0030*/ 	.string	"Cuda compilation tools, release 13.0, V13.0.88"
        /*0030*/ 	.string	"Build cuda_13.0.r13.0/compiler.36424714_0"
        /*0030*/ 	.string	"-arch sm_100 -m 64 "



//--------------------- .note.nv.cuinfo           --------------------------
	.section	.note.nv.cuinfo,"",@"SHT_NOTE"
	.sectionflags	@"SHF_NOTE_NV_CUINFO"
        /*0018*/ 	.short	0x0002
        /*001a*/ 	.short	0x0064
        /*001c*/ 	.short	0x0082
	.zero		2


//--------------------- .nv.info                  --------------------------
	.section	.nv.info,"",@"SHT_CUDA_INFO"
	.align	4


	//----- nvinfo : EIATTR_REGCOUNT
	.align		4
        /*0000*/ 	.byte	0x04, 0x2f
        /*0002*/ 	.short	(.L_1 - .L_0)
	.align		4
.L_0:
        /*0004*/ 	.word	index@(pointwise_div)
        /*0008*/ 	.word	0x00000010


	//----- nvinfo : EIATTR_FRAME_SIZE
	.align		4
.L_1:
        /*000c*/ 	.byte	0x04, 0x11
        /*000e*/ 	.short	(.L_3 - .L_2)
	.align		4
.L_2:
        /*0010*/ 	.word	index@($__internal_0_$__cuda_sm3x_div_rn_noftz_f32_slowpath)
        /*0014*/ 	.word	0x00000000


	//----- nvinfo : EIATTR_FRAME_SIZE
	.align		4
.L_3:
        /*0018*/ 	.byte	0x04, 0x11
        /*001a*/ 	.short	(.L_5 - .L_4)
	.align		4
.L_4:
        /*001c*/ 	.word	index@(pointwise_div)
        /*0020*/ 	.word	0x00000000


	//----- nvinfo : EIATTR_MIN_STACK_SIZE
	.align		4
.L_5:
        /*0024*/ 	.byte	0x04, 0x12
        /*0026*/ 	.short	(.L_7 - .L_6)
	.align		4
.L_6:
        /*0028*/ 	.word	index@(pointwise_div)
        /*002c*/ 	.word	0x00000000
.L_7:


//--------------------- .nv.compat                --------------------------
	.section	.nv.compat,"",@"SHT_CUDA_COMPAT_INFO"
	.align	4
        /*0000*/ 	.byte	0x02, 0x09, 0x00, 0x00, 0x02, 0x02, 0x01, 0x00, 0x02, 0x05, 0x05, 0x00, 0x03, 0x07, 0x01, 0x01
        /*0010*/ 	.byte	0x02, 0x03, 0x00, 0x00, 0x02, 0x06, 0x01, 0x00, 0x04, 0x0b, 0x08, 0x00, 0x01, 0x00, 0x00, 0x00
        /*0020*/ 	.byte	0x00, 0x00, 0x00, 0x00


//--------------------- .nv.info.pointwise_div    --------------------------
	.section	.nv.info.pointwise_div,"",@"SHT_CUDA_INFO"
	.sectionflags	@""
	.align	4


	//----- nvinfo : EIATTR_CUDA_API_VERSION
	.align		4
        /*0000*/ 	.byte	0x04, 0x37
        /*0002*/ 	.short	(.L_9 - .L_8)
.L_8:
        /*0004*/ 	.word	0x00000082


	//----- nvinfo : EIATTR_KPARAM_INFO
	.align		4
.L_9:
        /*0008*/ 	.byte	0x04, 0x17
        /*000a*/ 	.short	(.L_11 - .L_10)
.L_10:
        /*000c*/ 	.word	0x00000000
        /*0010*/ 	.short	0x0003
        /*0012*/ 	.short	0x0018
        /*0014*/ 	.byte	0x00, 0xf0, 0x11, 0x00


	//----- nvinfo : EIATTR_KPARAM_INFO
	.align		4
.L_11:
        /*0018*/ 	.byte	0x04, 0x17
        /*001a*/ 	.short	(.L_13 - .L_12)
.L_12:
        /*001c*/ 	.word	0x00000000
        /*0020*/ 	.short	0x0002
        /*0022*/ 	.short	0x0010
        /*0024*/ 	.byte	0x00, 0xf5, 0x21, 0x00


	//----- nvinfo : EIATTR_KPARAM_INFO
	.align		4
.L_13:
        /*0028*/ 	.byte	0x04, 0x17
        /*002a*/ 	.short	(.L_15 - .L_14)
.L_14:
        /*002c*/ 	.word	0x00000000
        /*0030*/ 	.short	0x0001
        /*0032*/ 	.short	0x0008
        /*0034*/ 	.byte	0x00, 0xf5, 0x21, 0x00


	//----- nvinfo : EIATTR_KPARAM_INFO
	.align		4
.L_15:
        /*0038*/ 	.byte	0x04, 0x17
        /*003a*/ 	.short	(.L_17 - .L_16)
.L_16:
        /*003c*/ 	.word	0x00000000
        /*0040*/ 	.short	0x0000
        /*0042*/ 	.short	0x0000
        /*0044*/ 	.byte	0x00, 0xf5, 0x21, 0x00


	//----- nvinfo : EIATTR_SPARSE_MMA_MASK
	.align		4
.L_17:
        /*0048*/ 	.byte	0x03, 0x50
        /*004a*/ 	.short	0x0000


	//----- nvinfo : EIATTR_MAXREG_COUNT
	.align		4
        /*004c*/ 	.byte	0x03, 0x1b
        /*004e*/ 	.short	0x00ff


	//----- nvinfo : EIATTR_MERCURY_ISA_VERSION
	.align		4
        /*0050*/ 	.byte	0x03, 0x5f
        /*0052*/ 	.short	0x0101


	//----- nvinfo : EIATTR_VRC_CTA_INIT_COUNT
	.align		4
        /*0054*/ 	.byte	0x02, 0x4a
	.zero		1
	.zero		1


	//----- nvinfo : EIATTR_EXIT_INSTR_OFFSETS
	.align		4
        /*0058*/ 	.byte	0x04, 0x1c
        /*005a*/ 	.short	(.L_19 - .L_18)


	//   ....[0]....
.L_18:
        /*005c*/ 	.word	0x000000a0


	//   ....[1]....
        /*0060*/ 	.word	0x00000240


	//   ....[2]....
        /*0064*/ 	.word	0x00000280


	//----- nvinfo : EIATTR_CRS_STACK_SIZE
	.align		4
.L_19:
        /*0068*/ 	.byte	0x04, 0x1e
        /*006a*/ 	.short	(.L_21 - .L_20)
.L_20:
        /*006c*/ 	.word	0x00000000


	//----- nvinfo : EIATTR_CBANK_PARAM_SIZE
	.align		4
.L_21:
        /*0070*/ 	.byte	0x03, 0x19
        /*0072*/ 	.short	0x001c


	//----- nvinfo : EIATTR_PARAM_CBANK
	.align		4
        /*0074*/ 	.byte	0x04, 0x0a
        /*0076*/ 	.short	(.L_23 - .L_22)
	.align		4
.L_22:
        /*0078*/ 	.word	index@(.nv.constant0.pointwise_div)
        /*007c*/ 	.short	0x0380
        /*007e*/ 	.short	0x001c


	//----- nvinfo : EIATTR_SW_WAR
	.align		4
.L_23:
        /*0080*/ 	.byte	0x04, 0x36
        /*0082*/ 	.short	(.L_25 - .L_24)
.L_24:
        /*0084*/ 	.word	0x00000008
.L_25:


//--------------------- .nv.callgraph             --------------------------
	.section	.nv.callgraph,"",@"SHT_CUDA_CALLGRAPH"
	.align	4
	.sectionentsize	8
	.align		4
        /*0000*/ 	.word	0x00000000
	.align		4
        /*0004*/ 	.word	0xffffffff
	.align		4
        /*0008*/ 	.word	0x00000000
	.align		4
        /*000c*/ 	.word	0xfffffffe
	.align		4
        /*0010*/ 	.word	0x00000000
	.align		4
        /*0014*/ 	.word	0xfffffffd
	.align		4
        /*0018*/ 	.word	0x00000000
	.align		4
        /*001c*/ 	.word	0xfffffffc


//--------------------- .text.pointwise_div       --------------------------
	.section	.text.pointwise_div,"ax",@progbits
	.align	128
        .global         pointwise_div
        .type           pointwise_div,@function
        .size           pointwise_div,(.L_x_15 - pointwise_div)
        .other          pointwise_div,@"STO_CUDA_ENTRY STV_DEFAULT"
pointwise_div:
.text.pointwise_div:
[----:B------:R-:W-:Y:S01]  /*0000*/  LDC R1, c[0x0][0x37c] ;  /* 0x0000df00ff017b82 */ /* 0x000fe20000000800 */
[----:B------:R-:W0:Y:S07]  /*0010*/  S2R R3, SR_TID.X ;  /* 0x0000000000037919 */ /* 0x000e2e0000002100 */
[----:B------:R-:W-:Y:S01]  /*0020*/  S2UR UR4, SR_CTAID.Y ;  /* 0x00000000000479c3 */ /* 0x000fe20000002600 */
[----:B------:R-:W1:Y:S01]  /*0030*/  LDCU UR5, c[0x0][0x370] ;  /* 0x00006e00ff0577ac */ /* 0x000e620008000800 */
[----:B------:R-:W2:Y:S06]  /*0040*/  LDCU UR7, c[0x0][0x398] ;  /* 0x00007300ff0777ac */ /* 0x000eac0008000800 */
[----:B------:R-:W1:Y:S08]  /*0050*/  S2UR UR6, SR_CTAID.X ;  /* 0x00000000000679c3 */ /* 0x000e700000002500 */
[----:B------:R-:W0:Y:S01]  /*0060*/  LDC R2, c[0x0][0x360] ;  /* 0x0000d800ff027b82 */ /* 0x000e220000000800 */
[----:B-1----:R-:W-:-:S06]  /*0070*/  UIMAD UR4, UR4, UR5, UR6 ;  /* 0x00000005040472a4 */ /* 0x002fcc000f8e0206 */
[----:B0-----:R-:W-:-:S05]  /*0080*/  IMAD R2, R2, UR4, R3 ;  /* 0x0000000402027c24 */ /* 0x001fca000f8e0203 */
[----:B--2---:R-:W-:-:S13]  /*0090*/  ISETP.GE.AND P0, PT, R2, UR7, PT ;  /* 0x0000000702007c0c */ /* 0x004fda000bf06270 */
[----:B------:R-:W-:Y:S05]  /*00a0*/  @P0 EXIT ;  /* 0x000000000000094d */ /* 0x000fea0003800000 */
[----:B------:R-:W0:Y:S01]  /*00b0*/  LDC.64 R4, c[0x0][0x390] ;  /* 0x0000e400ff047b82 */ /* 0x000e220000000a00 */
[----:B------:R-:W1:Y:S01]  /*00c0*/  LDCU.64 UR4, c[0x0][0x358] ;  /* 0x00006b00ff0477ac */ /* 0x000e620008000a00 */
[----:B0-----:R-:W-:-:S05]  /*00d0*/  IMAD.WIDE R4, R2, 0x4, R4 ;  /* 0x0000000402047825 */ /* 0x001fca00078e0204 */
[----:B-1----:R-:W2:Y:S02]  /*00e0*/  LDG.E.CONSTANT R3, desc[UR4][R4.64] ;  /* 0x0000000404037981 */ /* 0x002ea4000c1e9900 */
[----:B--2---:R-:W-:-:S13]  /*00f0*/  FSETP.NEU.AND P0, PT, R3, RZ, PT ;  /* 0x000000ff0300720b */ /* 0x004fda0003f0d000 */
[----:B------:R-:W-:Y:S05]  /*0100*/  @!P0 BRA `(.L_x_0) ;  /* 0x0000000000508947 */ /* 0x000fea0003800000 */
[----:B------:R-:W0:Y:S02]  /*0110*/  LDC.64 R4, c[0x0][0x388] ;  /* 0x0000e200ff047b82 */ /* 0x000e240000000a00 */
[----:B0-----:R-:W-:-:S05]  /*0120*/  IMAD.WIDE R4, R2, 0x4, R4 ;  /* 0x0000000402047825 */ /* 0x001fca00078e0204 */
[----:B------:R-:W2:Y:S01]  /*0130*/  LDG.E.CONSTANT R0, desc[UR4][R4.64] ;  /* 0x0000000404007981 */ /* 0x000ea2000c1e9900 */
[----:B------:R-:W0:Y:S01]  /*0140*/  MUFU.RCP R6, R3 ;  /* 0x0000000300067308 */ /* 0x000e220000001000 */
[----:B------:R-:W-:Y:S01]  /*0150*/  BSSY.RECONVERGENT B0, `(.L_x_1) ;  /* 0x000000b000007945 */ /* 0x000fe20003800200 */
[----:B0-----:R-:W-:-:S04]  /*0160*/  FFMA R7, -R3, R6, 1 ;  /* 0x3f80000003077423 */ /* 0x001fc80000000106 */
[----:B------:R-:W-:Y:S02]  /*0170*/  FFMA R7, R6, R7, R6 ;  /* 0x0000000706077223 */ /* 0x000fe40000000006 */
[----:B--2---:R-:W0:Y:S02]  /*0180*/  FCHK P0, R0, R3 ;  /* 0x0000000300007302 */ /* 0x004e240000000000 */
[----:B------:R-:W-:-:S04]  /*0190*/  FFMA R6, R0, R7, RZ ;  /* 0x0000000700067223 */ /* 0x000fc800000000ff */
[----:B------:R-:W-:-:S04]  /*01a0*/  FFMA R8, -R3, R6, R0 ;  /* 0x0000000603087223 */ /* 0x000fc80000000100 */
[----:B------:R-:W-:Y:S01]  /*01b0*/  FFMA R7, R7, R8, R6 ;  /* 0x0000000807077223 */ /* 0x000fe20000000006 */
[----:B0-----:R-:W-:Y:S06]  /*01c0*/  @!P0 BRA `(.L_x_2) ;  /* 0x00000000000c8947 */ /* 0x001fec0003800000 */
[----:B------:R-:W-:-:S07]  /*01d0*/  MOV R4, 0x1f0 ;  /* 0x000001f000047802 */ /* 0x000fce0000000f00 */
[----:B------:R-:W-:Y:S05]  /*01e0*/  CALL.REL.NOINC `($__internal_0_$__cuda_sm3x_div_rn_noftz_f32_slowpath) ;  /* 0x0000000000287944 */ /* 0x000fea0003c00000 */
[----:B------:R-:W-:-:S07]  /*01f0*/  IMAD.MOV.U32 R7, RZ, RZ, R0 ;  /* 0x000000ffff077224 */ /* 0x000fce00078e0000 */
.L_x_2:
[----:B------:R-:W-:Y:S05]  /*0200*/  BSYNC.RECONVERGENT B0 ;  /* 0x0000000000007941 */ /* 0x000fea0003800200 */
.L_x_1:
[----:B------:R-:W0:Y:S02]  /*0210*/  LDC.64 R4, c[0x0][0x380] ;  /* 0x0000e000ff047b82 */ /* 0x000e240000000a00 */
[----:B0-----:R-:W-:-:S05]  /*0220*/  IMAD.WIDE R2, R2, 0x4, R4 ;  /* 0x0000000402027825 */ /* 0x001fca00078e0204 */
[----:B------:R-:W-:Y:S01]  /*0230*/  STG.E desc[UR4][R2.64], R7 ;  /* 0x0000000702007986 */ /* 0x000fe2000c101904 */
[----:B------:R-:W-:Y:S05]  /*0240*/  EXIT ;  /* 0x000000000000794d */ /* 0x000fea0003800000 */
.L_x_0:
[----:B------:R-:W0:Y:S02]  /*0250*/  LDC.64 R4, c[0x0][0x380] ;  /* 0x0000e000ff047b82 */ /* 0x000e240000000a00 */
[----:B0-----:R-:W-:-:S05]  /*0260*/  IMAD.WIDE R4, R2, 0x4, R4 ;  /* 0x0000000402047825 */ /* 0x001fca00078e0204 */
[----:B------:R-:W-:Y:S01]  /*0270*/  STG.E desc[UR4][R4.64], RZ ;  /* 0x000000ff04007986 */ /* 0x000fe2000c101904 */
[----:B------:R-:W-:Y:S05]  /*0280*/  EXIT ;  /* 0x000000000000794d */ /* 0x000fea0003800000 */
        .weak           $__internal_0_$__cuda_sm3x_div_rn_noftz_f32_slowpath
        .type           $__internal_0_$__cuda_sm3x_div_rn_noftz_f32_slowpath,@function
        .size           $__internal_0_$__cuda_sm3x_div_rn_noftz_f32_slowpath,(.L_x_15 - $__internal_0_$__cuda_sm3x_div_rn_noftz_f32_slowpath)
$__internal_0_$__cuda_sm3x_div_rn_noftz_f32_slowpath:
[--C-:B------:R-:W-:Y:S01]  /*0290*/  SHF.R.U32.HI R6, RZ, 0x17, R3.reuse ;  /* 0x00000017ff067819 */ /* 0x100fe20000011603 */
[----:B------:R-:W-:Y:S01]  /*02a0*/  BSSY.RECONVERGENT B1, `(.L_x_3) ;  /* 0x0000064000017945 */ /* 0x000fe20003800200 */
[--C-:B------:R-:W-:Y:S01]  /*02b0*/  SHF.R.U32.HI R5, RZ, 0x17, R0.reuse ;  /* 0x00000017ff057819 */ /* 0x100fe20000011600 */
[----:B------:R-:W-:Y:S01]  /*02c0*/  IMAD.MOV.U32 R7, RZ, RZ, R0 ;  /* 0x000000ffff077224 */ /* 0x000fe200078e0000 */
[----:B------:R-:W-:Y:S01]  /*02d0*/  LOP3.LUT R6, R6, 0xff, RZ, 0xc0, !PT ;  /* 0x000000ff06067812 */ /* 0x000fe200078ec0ff */
[----:B------:R-:W-:Y:S01]  /*02e0*/  IMAD.MOV.U32 R8, RZ, RZ, R3 ;  /* 0x000000ffff087224 */ /* 0x000fe200078e0003 */
[----:B------:R-:W-:-:S03]  /*02f0*/  LOP3.LUT R5, R5, 0xff, RZ, 0xc0, !PT ;  /* 0x000000ff05057812 */ /* 0x000fc600078ec0ff */
[----:B------:R-:W-:Y:S02]  /*0300*/  VIADD R11, R6, 0xffffffff ;  /* 0xffffffff060b7836 */ /* 0x000fe40000000000 */
[----:B------:R-:W-:-:S03]  /*0310*/  VIADD R10, R5, 0xffffffff ;  /* 0xffffffff050a7836 */ /* 0x000fc60000000000 */
[----:B------:R-:W-:-:S04]  /*0320*/  ISETP.GT.U32.AND P0, PT, R11, 0xfd, PT ;  /* 0x000000fd0b00780c */ /* 0x000fc80003f04070 */
[----:B------:R-:W-:-:S13]  /*0330*/  ISETP.GT.U32.OR P0, PT, R10, 0xfd, P0 ;  /* 0x000000fd0a00780c */ /* 0x000fda0000704470 */
[----:B------:R-:W-:Y:S01]  /*0340*/  @!P0 IMAD.MOV.U32 R9, RZ, RZ, RZ ;  /* 0x000000ffff098224 */ /* 0x000fe200078e00ff */
[----:B------:R-:W-:Y:S06]  /*0350*/  @!P0 BRA `(.L_x_4) ;  /* 0x00000000005c8947 */ /* 0x000fec0003800000 */
[----:B------:R-:W-:Y:S02]  /*0360*/  FSETP.GTU.FTZ.AND P0, PT, |R0|, +INF , PT ;  /* 0x7f8000000000780b */ /* 0x000fe40003f1c200 */
[----:B------:R-:W-:-:S04]  /*0370*/  FSETP.GTU.FTZ.AND P1, PT, |R3|, +INF , PT ;  /* 0x7f8000000300780b */ /* 0x000fc80003f3c200 */
[----:B------:R-:W-:-:S13]  /*0380*/  PLOP3.LUT P0, PT, P0, P1, PT, 0xf8, 0x8f ;  /* 0x00000000008f781c */ /* 0x000fda0000703f70 */
[----:B------:R-:W-:Y:S05]  /*0390*/  @P0 BRA `(.L_x_5) ;  /* 0x00000004004c0947 */ /* 0x000fea0003800000 */
[----:B------:R-:W-:-:S13]  /*03a0*/  LOP3.LUT P0, RZ, R8, 0x7fffffff, R7, 0xc8, !PT ;  /* 0x7fffffff08ff7812 */ /* 0x000fda000780c807 */
[----:B------:R-:W-:Y:S05]  /*03b0*/  @!P0 BRA `(.L_x_6) ;  /* 0x00000004003c8947 */ /* 0x000fea0003800000 */
[C---:B------:R-:W-:Y:S02]  /*03c0*/  FSETP.NEU.FTZ.AND P2, PT, |R0|.reuse, +INF , PT ;  /* 0x7f8000000000780b */ /* 0x040fe40003f5d200 */
[----:B------:R-:W-:Y:S02]  /*03d0*/  FSETP.NEU.FTZ.AND P1, PT, |R3|, +INF , PT ;  /* 0x7f8000000300780b */ /* 0x000fe40003f3d200 */
[----:B------:R-:W-:-:S11]  /*03e0*/  FSETP.NEU.FTZ.AND P0, PT, |R0|, +INF , PT ;  /* 0x7f8000000000780b */ /* 0x000fd60003f1d200 */
[----:B------:R-:W-:Y:S05]  /*03f0*/  @!P1 BRA !P2, `(.L_x_6) ;  /* 0x00000004002c9947 */ /* 0x000fea0005000000 */
[----:B------:R-:W-:-:S04]  /*0400*/  LOP3.LUT P2, RZ, R7, 0x7fffffff, RZ, 0xc0, !PT ;  /* 0x7fffffff07ff7812 */ /* 0x000fc8000784c0ff */
[----:B------:R-:W-:-:S13]  /*0410*/  PLOP3.LUT P1, PT, P1, P2, PT, 0x2f, 0xf2 ;  /* 0x0000000000f2781c */ /* 0x000fda0000f24577 */
[----:B------:R-:W-:Y:S05]  /*0420*/  @P1 BRA `(.L_x_7) ;  /* 0x0000000400181947 */ /* 0x000fea0003800000 */
[----:B------:R-:W-:-:S04]  /*0430*/  LOP3.LUT P1, RZ, R8, 0x7fffffff, RZ, 0xc0, !PT ;  /* 0x7fffffff08ff7812 */ /* 0x000fc8000782c0ff */
[----:B------:R-:W-:-:S13]  /*0440*/  PLOP3.LUT P0, PT, P0, P1, PT, 0x2f, 0xf2 ;  /* 0x0000000000f2781c */ /* 0x000fda0000702577 */
[----:B------:R-:W-:Y:S05]  /*0450*/  @P0 BRA `(.L_x_8) ;  /* 0x0000000400000947 */ /* 0x000fea0003800000 */
[----:B------:R-:W-:Y:S02]  /*0460*/  ISETP.GE.AND P0, PT, R10, RZ, PT ;  /* 0x000000ff0a00720c */ /* 0x000fe40003f06270 */
[----:B------:R-:W-:-:S11]  /*0470*/  ISETP.GE.AND P1, PT, R11, RZ, PT ;  /* 0x000000ff0b00720c */ /* 0x000fd60003f26270 */
[----:B------:R-:W-:Y:S02]  /*0480*/  @P0 IMAD.MOV.U32 R9, RZ, RZ, RZ ;  /* 0x000000ffff090224 */ /* 0x000fe400078e00ff */
[----:B------:R-:W-:Y:S01]  /*0490*/  @!P0 FFMA R7, R0, 1.84467440737095516160e+19, RZ ;  /* 0x5f80000000078823 */ /* 0x000fe200000000ff */
[----:B------:R-:W-:Y:S02]  /*04a0*/  @!P0 IMAD.MOV.U32 R9, RZ, RZ, -0x40 ;  /* 0xffffffc0ff098424 */ /* 0x000fe400078e00ff */
[----:B------:R-:W-:Y:S02]  /*04b0*/  @!P1 FFMA R8, R3, 1.84467440737095516160e+19, RZ ;  /* 0x5f80000003089823 */ /* 0x000fe400000000ff */
[----:B------:R-:W-:-:S07]  /*04c0*/  @!P1 VIADD R9, R9, 0x40 ;  /* 0x0000004009099836 */ /* 0x000fce0000000000 */
.L_x_4:
[----:B------:R-:W-:Y:S01]  /*04d0*/  LEA R3, R6, 0xc0800000, 0x17 ;  /* 0xc080000006037811 */ /* 0x000fe200078eb8ff */
[----:B------:R-:W-:Y:S01]  /*04e0*/  VIADD R5, R5, 0xffffff81 ;  /* 0xffffff8105057836 */ /* 0x000fe20000000000 */
[----:B------:R-:W-:Y:S03]  /*04f0*/  BSSY.RECONVERGENT B2, `(.L_x_9) ;  /* 0x0000035000027945 */ /* 0x000fe60003800200 */
[----:B------:R-:W-:Y:S01]  /*0500*/  IMAD.IADD R3, R8, 0x1, -R3 ;  /* 0x0000000108037824 */ /* 0x000fe200078e0a03 */
[C---:B------:R-:W-:Y:S01]  /*0510*/  IADD3 R6, PT, PT, R5.reuse, 0x7f, -R6 ;  /* 0x0000007f05067810 */ /* 0x040fe20007ffe806 */
[----:B------:R-:W-:Y:S02]  /*0520*/  IMAD R0, R5, -0x800000, R7 ;  /* 0xff80000005007824 */ /* 0x000fe400078e0207 */
[----:B------:R-:W0:Y:S01]  /*0530*/  MUFU.RCP R8, R3 ;  /* 0x0000000300087308 */ /* 0x000e220000001000 */
[----:B------:R-:W-:Y:S01]  /*0540*/  FADD.FTZ R11, -R3, -RZ ;  /* 0x800000ff030b7221 */ /* 0x000fe20000010100 */
[----:B------:R-:W-:-:S03]  /*0550*/  IMAD.IADD R6, R6, 0x1, R9 ;  /* 0x0000000106067824 */ /* 0x000fc600078e0209 */
[----:B0-----:R-:W-:-:S04]  /*0560*/  FFMA R13, R8, R11, 1 ;  /* 0x3f800000080d7423 */ /* 0x001fc8000000000b */
[----:B------:R-:W-:-:S04]  /*0570*/  FFMA R10, R8, R13, R8 ;  /* 0x0000000d080a7223 */ /* 0x000fc80000000008 */
[----:B------:R-:W-:-:S04]  /*0580*/  FFMA R7, R0, R10, RZ ;  /* 0x0000000a00077223 */ /* 0x000fc800000000ff */
[----:B------:R-:W-:-:S04]  /*0590*/  FFMA R8, R11, R7, R0 ;  /* 0x000000070b087223 */ /* 0x000fc80000000000 */
[----:B------:R-:W-:-:S04]  /*05a0*/  FFMA R7, R10, R8, R7 ;  /* 0x000000080a077223 */ /* 0x000fc80000000007 */
[----:B------:R-:W-:-:S04]  /*05b0*/  FFMA R8, R11, R7, R0 ;  /* 0x000000070b087223 */ /* 0x000fc80000000000 */
[----:B------:R-:W-:-:S05]  /*05c0*/  FFMA R0, R10, R8, R7 ;  /* 0x000000080a007223 */ /* 0x000fca0000000007 */
[----:B------:R-:W-:-:S04]  /*05d0*/  SHF.R.U32.HI R3, RZ, 0x17, R0 ;  /* 0x00000017ff037819 */ /* 0x000fc80000011600 */
[----:B------:R-:W-:-:S05]  /*05e0*/  LOP3.LUT R3, R3, 0xff, RZ, 0xc0, !PT ;  /* 0x000000ff03037812 */ /* 0x000fca00078ec0ff */
[----:B------:R-:W-:-:S04]  /*05f0*/  IMAD.IADD R9, R3, 0x1, R6 ;  /* 0x0000000103097824 */ /* 0x000fc800078e0206 */
[----:B------:R-:W-:-:S05]  /*0600*/  VIADD R3, R9, 0xffffffff ;  /* 0xffffffff09037836 */ /* 0x000fca0000000000 */
[----:B------:R-:W-:-:S13]  /*0610*/  ISETP.GE.U32.AND P0, PT, R3, 0xfe, PT ;  /* 0x000000fe0300780c */ /* 0x000fda0003f06070 */
[----:B------:R-:W-:Y:S05]  /*0620*/  @!P0 BRA `(.L_x_10) ;  /* 0x0000000000808947 */ /* 0x000fea0003800000 */
[----:B------:R-:W-:-:S13]  /*0630*/  ISETP.GT.AND P0, PT, R9, 0xfe, PT ;  /* 0x000000fe0900780c */ /* 0x000fda0003f04270 */
[----:B------:R-:W-:Y:S05]  /*0640*/  @P0 BRA `(.L_x_11) ;  /* 0x00000000006c0947 */ /* 0x000fea0003800000 */
[----:B------:R-:W-:-:S13]  /*0650*/  ISETP.GE.AND P0, PT, R9, 0x1, PT ;  /* 0x000000010900780c */ /* 0x000fda0003f06270 */
[----:B------:R-:W-:Y:S05]  /*0660*/  @P0 BRA `(.L_x_12) ;  /* 0x0000000000740947 */ /* 0x000fea0003800000 */
[----:B------:R-:W-:Y:S02]  /*0670*/  ISETP.GE.AND P0, PT, R9, -0x18, PT ;  /* 0xffffffe80900780c */ /* 0x000fe40003f06270 */
[----:B------:R-:W-:-:S11]  /*0680*/  LOP3.LUT R0, R0, 0x80000000, RZ, 0xc0, !PT ;  /* 0x8000000000007812 */ /* 0x000fd600078ec0ff */
[----:B------:R-:W-:Y:S05]  /*0690*/  @!P0 BRA `(.L_x_12) ;  /* 0x0000000000688947 */ /* 0x000fea0003800000 */
[CCC-:B------:R-:W-:Y:S01]  /*06a0*/  FFMA.RZ R3, R10.reuse, R8.reuse, R7.reuse ;  /* 0x000000080a037223 */ /* 0x1c0fe2000000c007 */
[CCC-:B------:R-:W-:Y:S01]  /*06b0*/  FFMA.RM R6, R10.reuse, R8.reuse, R7.reuse ;  /* 0x000000080a067223 */ /* 0x1c0fe20000004007 */
[C---:B------:R-:W-:Y:S02]  /*06c0*/  ISETP.NE.AND P2, PT, R9.reuse, RZ, PT ;  /* 0x000000ff0900720c */ /* 0x040fe40003f45270 */
[----:B------:R-:W-:Y:S02]  /*06d0*/  ISETP.NE.AND P1, PT, R9, RZ, PT ;  /* 0x000000ff0900720c */ /* 0x000fe40003f25270 */
[----:B------:R-:W-:Y:S01]  /*06e0*/  LOP3.LUT R5, R3, 0x7fffff, RZ, 0xc0, !PT ;  /* 0x007fffff03057812 */ /* 0x000fe200078ec0ff */
[----:B------:R-:W-:Y:S01]  /*06f0*/  FFMA.RP R3, R10, R8, R7 ;  /* 0x000000080a037223 */ /* 0x000fe20000008007 */
[----:B------:R-:W-:Y:S02]  /*0700*/  VIADD R8, R9, 0x20 ;  /* 0x0000002009087836 */ /* 0x000fe40000000000 */
[----:B------:R-:W-:Y:S01]  /*0710*/  LOP3.LUT R5, R5, 0x800000, RZ, 0xfc, !PT ;  /* 0x0080000005057812 */ /* 0x000fe200078efcff */
[----:B------:R-:W-:Y:S01]  /*0720*/  IMAD.MOV R7, RZ, RZ, -R9 ;  /* 0x000000ffff077224 */ /* 0x000fe200078e0a09 */
[----:B------:R-:W-:-:S02]  /*0730*/  FSETP.NEU.FTZ.AND P0, PT, R3, R6, PT ;  /* 0x000000060300720b */ /* 0x000fc40003f1d000 */
[----:B------:R-:W-:Y:S02]  /*0740*/  SHF.L.U32 R8, R5, R8, RZ ;  /* 0x0000000805087219 */ /* 0x000fe400000006ff */
[----:B------:R-:W-:Y:S02]  /*0750*/  SEL R6, R7, RZ, P2 ;  /* 0x000000ff07067207 */ /* 0x000fe40001000000 */
[----:B------:R-:W-:Y:S02]  /*0760*/  ISETP.NE.AND P1, PT, R8, RZ, P1 ;  /* 0x000000ff0800720c */ /* 0x000fe40000f25270 */
[----:B------:R-:W-:Y:S02]  /*0770*/  SHF.R.U32.HI R6, RZ, R6, R5 ;  /* 0x00000006ff067219 */ /* 0x000fe40000011605 */
[----:B------:R-:W-:Y:S02]  /*0780*/  PLOP3.LUT P0, PT, P0, P1, PT, 0xf8, 0x8f ;  /* 0x00000000008f781c */ /* 0x000fe40000703f70 */
[----:B------:R-:W-:-:S02]  /*0790*/  SHF.R.U32.HI R8, RZ, 0x1, R6 ;  /* 0x00000001ff087819 */ /* 0x000fc40000011606 */
[----:B------:R-:W-:-:S04]  /*07a0*/  SEL R3, RZ, 0x1, !P0 ;  /* 0x00000001ff037807 */ /* 0x000fc80004000000 */
[----:B------:R-:W-:-:S04]  /*07b0*/  LOP3.LUT R3, R3, 0x1, R8, 0xf8, !PT ;  /* 0x0000000103037812 */ /* 0x000fc800078ef808 */
[----:B------:R-:W-:-:S05]  /*07c0*/  LOP3.LUT R3, R3, R6, RZ, 0xc0, !PT ;  /* 0x0000000603037212 */ /* 0x000fca00078ec0ff */
[----:B------:R-:W-:-:S05]  /*07d0*/  IMAD.IADD R3, R8, 0x1, R3 ;  /* 0x0000000108037824 */ /* 0x000fca00078e0203 */
[----:B------:R-:W-:Y:S01]  /*07e0*/  LOP3.LUT R0, R3, R0, RZ, 0xfc, !PT ;  /* 0x0000000003007212 */ /* 0x000fe200078efcff */
[----:B------:R-:W-:Y:S06]  /*07f0*/  BRA `(.L_x_12) ;  /* 0x0000000000107947 */ /* 0x000fec0003800000 */
.L_x_11:
[----:B------:R-:W-:-:S04]  /*0800*/  LOP3.LUT R0, R0, 0x80000000, RZ, 0xc0, !PT ;  /* 0x8000000000007812 */ /* 0x000fc800078ec0ff */
[----:B------:R-:W-:Y:S01]  /*0810*/  LOP3.LUT R0, R0, 0x7f800000, RZ, 0xfc, !PT ;  /* 0x7f80000000007812 */ /* 0x000fe200078efcff */
[----:B------:R-:W-:Y:S06]  /*0820*/  BRA `(.L_x_12) ;  /* 0x0000000000047947 */ /* 0x000fec0003800000 */
.L_x_10:
[----:B------:R-:W-:-:S07]  /*0830*/  IMAD R0, R6, 0x800000, R0 ;  /* 0x0080000006007824 */ /* 0x000fce00078e0200 */
.L_x_12:
[----:B------:R-:W-:Y:S05]  /*0840*/  BSYNC.RECONVERGENT B2 ;  /* 0x0000000000027941 */ /* 0x000fea0003800200 */
.L_x_9:
[----:B------:R-:W-:Y:S05]  /*0850*/  BRA `(.L_x_13) ;  /* 0x0000000000207947 */ /* 0x000fea0003800000 */
.L_x_8:
[----:B------:R-:W-:-:S04]  /*0860*/  LOP3.LUT R0, R8, 0x80000000, R7, 0x48, !PT ;  /* 0x8000000008007812 */ /* 0x000fc800078e4807 */
[----:B------:R-:W-:Y:S01]  /*0870*/  LOP3.LUT R0, R0, 0x7f800000, RZ, 0xfc, !PT ;  /* 0x7f80000000007812 */ /* 0x000fe200078efcff */
[----:B------:R-:W-:Y:S06]  /*0880*/  BRA `(.L_x_13) ;  /* 0x0000000000147947 */ /* 0x000fec0003800000 */
.L_x_7:
[----:B------:R-:W-:Y:S01]  /*0890*/  LOP3.LUT R0, R8, 0x80000000, R7, 0x48, !PT ;  /* 0x8000000008007812 */ /* 0x000fe200078e4807 */
[----:B------:R-:W-:Y:S06]  /*08a0*/  BRA `(.L_x_13) ;  /* 0x00000000000c7947 */ /* 0x000fec0003800000 */
.L_x_6:
[----:B------:R-:W0:Y:S01]  /*08b0*/  MUFU.RSQ R0, -QNAN ;  /* 0xffc0000000007908 */ /* 0x000e220000001400 */
[----:B------:R-:W-:Y:S05]  /*08c0*/  BRA `(.L_x_13) ;  /* 0x0000000000047947 */ /* 0x000fea0003800000 */
.L_x_5:
[----:B------:R-:W-:-:S07]  /*08d0*/  FADD.FTZ R0, R0, R3 ;  /* 0x0000000300007221 */ /* 0x000fce0000010000 */
.L_x_13:
[----:B------:R-:W-:Y:S05]  /*08e0*/  BSYNC.RECONVERGENT B1 ;  /* 0x0000000000017941 */ /* 0x000fea0003800200 */
.L_x_3:
[----:B------:R-:W-:-:S04]  /*08f0*/  IMAD.MOV.U32 R5, RZ, RZ, 0x0 ;  /* 0x00000000ff057424 */ /* 0x000fc800078e00ff */
[----:B0-----:R-:W-:Y:S05]  /*0900*/  RET.REL.NODEC R4 `(pointwise_div) ;  /* 0xfffffff404bc7950 */ /* 0x001fea0003c3ffff */
.L_x_14:
[----:B------:R-:W-:-:S00]  /*0910*/  BRA `(.L_x_14) ;  /* 0xfffffffc00fc7947 */ /* 0x000fc0000383ffff */
[----:B------:R-:W-:-:S00]  /*0920*/  NOP ;  /* 0x0000000000007918 */ /* 0x000fc00000000000 */
        /* <DEDUP_REMOVED lines=13> */
.L_x_15:


//--------------------- .nv.shared.reserved.0     --------------------------
	.section	.nv.shared.reserved.0,"aw",@nobits
	.weak		__nv_reservedSMEM_offset_0_alias
	.size		__nv_reservedSMEM_offset_0_alias, 0, 64
	.other		__nv_reservedSMEM_offset_0_alias,@"STO_CUDA_RESERVED_SHARED STV_DEFAULT"
__nv_reservedSMEM_offset_0_alias:
	.zero		0
	.zero		64


//--------------------- .nv.constant0.pointwise_div --------------------------
	.section	.nv.constant0.pointwise_div,"a",@progbits
	.sectionflags	@""
	.align	4
.nv.constant0.pointwise_div:
	.zero		924


//--------------------- SYMBOLS --------------------------

	.type		.nv.reservedSmem.offset0,@object
	.size		.nv.reservedSmem.offset0,0x4
